	.headerflags	@"EF_CUDA_TEXMODE_UNIFIED EF_CUDA_64BIT_ADDRESS EF_CUDA_ACCELERATORS EF_CUDA_SM90 EF_CUDA_VIRTUAL_SM(EF_CUDA_SM90)"
	.elftype	@"ET_EXEC"


//--------------------- .nv.info                  --------------------------
	.section	.nv.info,"",@"SHT_CUDA_INFO"
	.align	4


	//----- nvinfo : EIATTR_REGCOUNT
	.align		4
        /*0000*/ 	.byte	0x04, 0x2f
        /*0002*/ 	.short	(.L_3 - .L_2)
	.align		4
.L_2:
        /*0004*/ 	.word	index@(triton_poi_fused__native_batch_norm_legit_no_training_relu_8)
        /*0008*/ 	.word	0x00000010


	//----- nvinfo : EIATTR_MIN_STACK_SIZE
	.align		4
.L_3:
        /*000c*/ 	.byte	0x04, 0x12
        /*000e*/ 	.short	(.L_5 - .L_4)
	.align		4
.L_4:
        /*0010*/ 	.word	index@(triton_poi_fused__native_batch_norm_legit_no_training_relu_8)
        /*0014*/ 	.word	0x00000000


	//----- nvinfo : EIATTR_FRAME_SIZE
	.align		4
.L_5:
        /*0018*/ 	.byte	0x04, 0x11
        /*001a*/ 	.short	(.L_7 - .L_6)
	.align		4
.L_6:
        /*001c*/ 	.word	index@(triton_poi_fused__native_batch_norm_legit_no_training_relu_8)
        /*0020*/ 	.word	0x00000000


	//----- nvinfo : EIATTR_MIN_STACK_SIZE
	.align		4
.L_7:
        /*0024*/ 	.byte	0x04, 0x12
        /*0026*/ 	.short	(.L_9 - .L_8)
	.align		4
.L_8:
        /*0028*/ 	.word	index@(triton_poi_fused__native_batch_norm_legit_no_training_relu_8)
        /*002c*/ 	.word	0x00000000
.L_9:


//--------------------- .nv.info.triton_poi_fused__native_batch_norm_legit_no_training_relu_8 --------------------------
	.section	.nv.info.triton_poi_fused__native_batch_norm_legit_no_training_relu_8,"",@"SHT_CUDA_INFO"
	.sectionflags	@""
	.align	4


	//----- nvinfo : EIATTR_CUDA_API_VERSION
	.align		4
        /*0000*/ 	.byte	0x04, 0x37
        /*0002*/ 	.short	(.L_11 - .L_10)
.L_10:
        /*0004*/ 	.word	0x0000007c


	//----- nvinfo : EIATTR_KPARAM_INFO
	.align		4
.L_11:
        /*0008*/ 	.byte	0x04, 0x17
        /*000a*/ 	.short	(.L_13 - .L_12)
.L_12:
        /*000c*/ 	.word	0x00000000
        /*0010*/ 	.short	0x0006
        /*0012*/ 	.short	0x0030
        /*0014*/ 	.byte	0x00, 0xf0, 0x11, 0x00


	//----- nvinfo : EIATTR_KPARAM_INFO
	.align		4
.L_13:
        /*0018*/ 	.byte	0x04, 0x17
        /*001a*/ 	.short	(.L_15 - .L_14)
.L_14:
        /*001c*/ 	.word	0x00000000
        /*0020*/ 	.short	0x0005
        /*0022*/ 	.short	0x0028
        /*0024*/ 	.byte	0x00, 0xf4, 0x21, 0x00


	//----- nvinfo : EIATTR_KPARAM_INFO
	.align		4
.L_15:
        /*0028*/ 	.byte	0x04, 0x17
        /*002a*/ 	.short	(.L_17 - .L_16)
.L_16:
        /*002c*/ 	.word	0x00000000
        /*0030*/ 	.short	0x0004
        /*0032*/ 	.short	0x0020
        /*0034*/ 	.byte	0x00, 0xf4, 0x21, 0x00


	//----- nvinfo : EIATTR_KPARAM_INFO
	.align		4
.L_17:
        /*0038*/ 	.byte	0x04, 0x17
        /*003a*/ 	.short	(.L_19 - .L_18)
.L_18:
        /*003c*/ 	.word	0x00000000
        /*0040*/ 	.short	0x0003
        /*0042*/ 	.short	0x0018
        /*0044*/ 	.byte	0x00, 0xf4, 0x21, 0x00


	//----- nvinfo : EIATTR_KPARAM_INFO
	.align		4
.L_19:
        /*0048*/ 	.byte	0x04, 0x17
        /*004a*/ 	.short	(.L_21 - .L_20)
.L_20:
        /*004c*/ 	.word	0x00000000
        /*0050*/ 	.short	0x0002
        /*0052*/ 	.short	0x0010
        /*0054*/ 	.byte	0x00, 0xf4, 0x21, 0x00


	//----- nvinfo : EIATTR_KPARAM_INFO
	.align		4
.L_21:
        /*0058*/ 	.byte	0x04, 0x17
        /*005a*/ 	.short	(.L_23 - .L_22)
.L_22:
        /*005c*/ 	.word	0x00000000
        /*0060*/ 	.short	0x0001
        /*0062*/ 	.short	0x0008
        /*0064*/ 	.byte	0x00, 0xf4, 0x21, 0x00


	//----- nvinfo : EIATTR_KPARAM_INFO
	.align		4
.L_23:
        /*0068*/ 	.byte	0x04, 0x17
        /*006a*/ 	.short	(.L_25 - .L_24)
.L_24:
        /*006c*/ 	.word	0x00000000
        /*0070*/ 	.short	0x0000
        /*0072*/ 	.short	0x0000
        /*0074*/ 	.byte	0x00, 0xf4, 0x21, 0x00


	//----- nvinfo : EIATTR_SPARSE_MMA_MASK
	.align		4
.L_25:
        /*0078*/ 	.byte	0x03, 0x50
        /*007a*/ 	.short	0x0000


	//----- nvinfo : EIATTR_MAXREG_COUNT
	.align		4
        /*007c*/ 	.byte	0x03, 0x1b
        /*007e*/ 	.short	0x00ff


	//----- nvinfo : EIATTR_EXIT_INSTR_OFFSETS
	.align		4
        /*0080*/ 	.byte	0x04, 0x1c
        /*0082*/ 	.short	(.L_27 - .L_26)


	//   ....[0]....
.L_26:
        /*0084*/ 	.word	0x00000300


	//----- nvinfo : EIATTR_REQNTID
	.align		4
.L_27:
        /*0088*/ 	.byte	0x04, 0x10
        /*008a*/ 	.short	(.L_29 - .L_28)
.L_28:
        /*008c*/ 	.word	0x00000080
        /*0090*/ 	.word	0x00000001
        /*0094*/ 	.word	0x00000001


	//----- nvinfo : EIATTR_CBANK_PARAM_SIZE
	.align		4
.L_29:
        /*0098*/ 	.byte	0x03, 0x19
        /*009a*/ 	.short	0x0034


	//----- nvinfo : EIATTR_PARAM_CBANK
	.align		4
        /*009c*/ 	.byte	0x04, 0x0a
        /*009e*/ 	.short	(.L_31 - .L_30)
	.align		4
.L_30:
        /*00a0*/ 	.word	index@(.nv.constant0.triton_poi_fused__native_batch_norm_legit_no_training_relu_8)
        /*00a4*/ 	.short	0x0210
        /*00a6*/ 	.short	0x0034


	//----- nvinfo : EIATTR_SW_WAR
	.align		4
.L_31:
        /*00a8*/ 	.byte	0x04, 0x36
        /*00aa*/ 	.short	(.L_33 - .L_32)
.L_32:
        /*00ac*/ 	.word	0x00000008
.L_33:


//--------------------- .nv.callgraph             --------------------------
	.section	.nv.callgraph,"",@"SHT_CUDA_CALLGRAPH"
	.align	4
	.sectionentsize	8
	.align		4
        /*0000*/ 	.word	0x00000000
	.align		4
        /*0004*/ 	.word	0xffffffff
	.align		4
        /*0008*/ 	.word	0x00000000
	.align		4
        /*000c*/ 	.word	0xfffffffe
	.align		4
        /*0010*/ 	.word	0x00000000
	.align		4
        /*0014*/ 	.word	0xfffffffd
	.align		4
        /*0018*/ 	.word	0x00000000
	.align		4
        /*001c*/ 	.word	0xfffffffc


//--------------------- .nv.constant4             --------------------------
	.section	.nv.constant4,"a",@progbits
	.align	8
	.align		8
.nv.constant4:
        /*0000*/ 	.dword	_$_str
	.align		8
        /*0008*/ 	.dword	_$_str_$_2


//--------------------- .text.triton_poi_fused__native_batch_norm_legit_no_training_relu_8 --------------------------
	.section	.text.triton_poi_fused__native_batch_norm_legit_no_training_relu_8,"ax",@progbits
	.align	128
        .global         triton_poi_fused__native_batch_norm_legit_no_training_relu_8
        .type           triton_poi_fused__native_batch_norm_legit_no_training_relu_8,@function
        .size           triton_poi_fused__native_batch_norm_legit_no_training_relu_8,(.L_x_1 - triton_poi_fused__native_batch_norm_legit_no_training_relu_8)
        .other          triton_poi_fused__native_batch_norm_legit_no_training_relu_8,@"STO_CUDA_ENTRY STV_DEFAULT"
triton_poi_fused__native_batch_norm_legit_no_training_relu_8:
.text.triton_poi_fused__native_batch_norm_legit_no_training_relu_8:
[----:B------:R-:W-:Y:S01]  /*0000*/  LDC R1, c[0x0][0x28] ;  /* 0x00000a00ff017b82 */ /* 0x000fe20000000800 */
[----:B------:R-:W1:Y:S07]  /*0010*/  S2R R0, SR_TID.X ;  /* 0x0000000000007919 */ /* 0x000e6e0000002100 */
[----:B------:R-:W2:Y:S01]  /*0020*/  LDC.64 R6, c[0x0][0x220] ;  /* 0x00008800ff067b82 */ /* 0x000ea20000000a00 */
[----:B------:R-:W-:Y:S01]  /*0030*/  ULDC.64 UR4, c[0x0][0x208] ;  /* 0x0000820000047ab9 */ /* 0x000fe20000000a00 */
[----:B------:R-:W3:Y:S06]  /*0040*/  S2R R3, SR_CTAID.X ;  /* 0x0000000000037919 */ /* 0x000eec0000002500 */
[----:B------:R-:W4:Y:S08]  /*0050*/  LDC.64 R4, c[0x0][0x218] ;  /* 0x00008600ff047b82 */ /* 0x000f300000000a00 */
[----:B------:R-:W5:Y:S08]  /*0060*/  LDC.64 R8, c[0x0][0x228] ;  /* 0x00008a00ff087b82 */ /* 0x000f700000000a00 */
[----:B------:R-:W4:Y:S01]  /*0070*/  LDC.64 R10, c[0x0][0x230] ;  /* 0x00008c00ff0a7b82 */ /* 0x000f220000000a00 */
[----:B-1----:R-:W-:-:S02]  /*0080*/  LOP3.LUT R0, R0, 0x7f, RZ, 0xc0, !PT ;  /* 0x0000007f00007812 */ /* 0x002fc400078ec0ff */
[----:B---3--:R-:W-:Y:S02]  /*0090*/  SHF.R.S32.HI R2, RZ, 0x18, R3 ;  /* 0x00000018ff027819 */ /* 0x008fe40000011403 */
[----:B------:R-:W-:Y:S02]  /*00a0*/  LEA R0, R3, R0, 0x7 ;  /* 0x0000000003007211 */ /* 0x000fe400078e38ff */
[----:B------:R-:W-:-:S04]  /*00b0*/  SGXT R3, R2, 0x1 ;  /* 0x000000010203781a */ /* 0x000fc80000000200 */
[----:B------:R-:W-:-:S04]  /*00c0*/  LEA.HI R3, R3, R0, RZ, 0x4 ;  /* 0x0000000003037211 */ /* 0x000fc800078f20ff */
[--C-:B------:R-:W-:Y:S02]  /*00d0*/  SHF.R.S32.HI R2, RZ, 0x4, R3.reuse ;  /* 0x00000004ff027819 */ /* 0x100fe40000011403 */
[----:B------:R-:W-:-:S04]  /*00e0*/  SHF.R.S32.HI R3, RZ, 0x1f, R3 ;  /* 0x0000001fff037819 */ /* 0x000fc80000011403 */
[----:B------:R-:W-:-:S04]  /*00f0*/  LEA.HI R3, R3, R2, RZ, 0x9 ;  /* 0x0000000203037211 */ /* 0x000fc800078f48ff */
[----:B------:R-:W-:-:S04]  /*0100*/  LOP3.LUT R3, R3, 0xfffffe00, RZ, 0xc0, !PT ;  /* 0xfffffe0003037812 */ /* 0x000fc800078ec0ff */
[----:B------:R-:W-:Y:S02]  /*0110*/  IADD3 R13, R2, -R3, RZ ;  /* 0x80000003020d7210 */ /* 0x000fe40007ffe0ff */
[----:B------:R-:W1:Y:S03]  /*0120*/  LDC.64 R2, c[0x0][0x210] ;  /* 0x00008400ff027b82 */ /* 0x000e660000000a00 */
[----:B--2---:R-:W-:-:S06]  /*0130*/  IMAD.WIDE R6, R13, 0x4, R6 ;  /* 0x000000040d067825 */ /* 0x004fcc00078e0206 */
[----:B------:R-:W2:Y:S01]  /*0140*/  LDG.E.EL R6, desc[UR4][R6.64] ;  /* 0x0000000406067981 */ /* 0x000ea2000c2e1900 */
[----:B----4-:R-:W-:-:S04]  /*0150*/  IMAD.WIDE R4, R13, 0x4, R4 ;  /* 0x000000040d047825 */ /* 0x010fc800078e0204 */
[C---:B-----5:R-:W-:Y:S02]  /*0160*/  IMAD.WIDE R8, R13.reuse, 0x4, R8 ;  /* 0x000000040d087825 */ /* 0x060fe400078e0208 */
[----:B------:R3:W4:Y:S02]  /*0170*/  LDG.E.EL R5, desc[UR4][R4.64] ;  /* 0x0000000404057981 */ /* 0x000724000c2e1900 */
[----:B0-----:R-:W-:Y:S02]  /*0180*/  IMAD.WIDE R10, R13, 0x4, R10 ;  /* 0x000000040d0a7825 */ /* 0x001fe400078e020a */
[----:B------:R-:W5:Y:S02]  /*0190*/  LDG.E.EL R8, desc[UR4][R8.64] ;  /* 0x0000000408087981 */ /* 0x000f64000c2e1900 */
[C---:B-1----:R-:W-:Y:S02]  /*01a0*/  IMAD.WIDE R2, R0.reuse, 0x4, R2 ;  /* 0x0000000400027825 */ /* 0x042fe400078e0202 */
[----:B------:R-:W5:Y:S04]  /*01b0*/  LDG.E.EL R11, desc[UR4][R10.64] ;  /* 0x000000040a0b7981 */ /* 0x000f68000c2e1900 */
[----:B------:R0:W4:Y:S01]  /*01c0*/  LDG.E R12, desc[UR4][R2.64] ;  /* 0x00000004020c7981 */ /* 0x000122000c1e1900 */
[----:B---3--:R-:W-:Y:S01]  /*01d0*/  HFMA2.MMA R4, -RZ, RZ, 1.625, 0 ;  /* 0x3e800000ff047435 */ /* 0x008fe200000001ff */
[----:B0-----:R-:W0:Y:S02]  /*01e0*/  LDC.64 R2, c[0x0][0x238] ;  /* 0x00008e00ff027b82 */ /* 0x001e240000000a00 */
[----:B0-----:R-:W-:-:S04]  /*01f0*/  IMAD.WIDE R2, R0, 0x4, R2 ;  /* 0x0000000400027825 */ /* 0x001fc800078e0202 */
[----:B--2---:R-:W-:-:S04]  /*0200*/  FADD R6, R6, 9.9999997473787516356e-06 ;  /* 0x3727c5ac06067421 */ /* 0x004fc80000000000 */
[----:B------:R-:W0:Y:S02]  /*0210*/  MUFU.SQRT R7, R6 ;  /* 0x0000000600077308 */ /* 0x000e240000002000 */
[C---:B0-----:R-:W-:Y:S02]  /*0220*/  FSETP.GT.AND P0, PT, R7.reuse, 8.50705917302346158658e+37, PT ;  /* 0x7e8000000700780b */ /* 0x041fe40003f04000 */
[----:B------:R-:W-:-:S11]  /*0230*/  FSETP.GEU.AND P1, PT, R7, 1.175494350822287508e-38, PT ;  /* 0x008000000700780b */ /* 0x000fd60003f2e000 */
[----:B------:R-:W-:-:S04]  /*0240*/  @P0 FMUL R7, R7, 0.25 ;  /* 0x3e80000007070820 */ /* 0x000fc80000400000 */
[----:B------:R-:W-:-:S06]  /*0250*/  @!P1 FMUL R7, R7, 16777216 ;  /* 0x4b80000007079820 */ /* 0x000fcc0000400000 */
[----:B------:R-:W0:Y:S01]  /*0260*/  MUFU.RCP R7, R7 ;  /* 0x0000000700077308 */ /* 0x000e220000001000 */
[----:B------:R-:W-:Y:S01]  /*0270*/  FSEL R4, R4, 1, P0 ;  /* 0x3f80000004047808 */ /* 0x000fe20000000000 */
[----:B----4-:R-:W-:-:S04]  /*0280*/  FADD R5, R12, -R5 ;  /* 0x800000050c057221 */ /* 0x010fc80000000000 */
[----:B------:R-:W-:-:S04]  /*0290*/  @!P1 FMUL R4, R4, 16777216 ;  /* 0x4b80000004049820 */ /* 0x000fc80000400000 */
[----:B0-----:R-:W-:-:S04]  /*02a0*/  FMUL R4, R7, R4 ;  /* 0x0000000407047220 */ /* 0x001fc80000400000 */
[----:B------:R-:W-:-:S04]  /*02b0*/  FMUL R4, R5, R4 ;  /* 0x0000000405047220 */ /* 0x000fc80000400000 */
[----:B-----5:R-:W-:-:S05]  /*02c0*/  FFMA R4, R8, R4, R11 ;  /* 0x0000000408047223 */ /* 0x020fca000000000b */
[----:B------:R-:W-:-:S04]  /*02d0*/  FSETP.GEU.AND P0, PT, R4, RZ, PT ;  /* 0x000000ff0400720b */ /* 0x000fc80003f0e000 */
[----:B------:R-:W-:-:S05]  /*02e0*/  FSEL R5, R4, RZ, P0 ;  /* 0x000000ff04057208 */ /* 0x000fca0000000000 */
[----:B------:R-:W-:Y:S01]  /*02f0*/  STG.E desc[UR4][R2.64], R5 ;  /* 0x0000000502007986 */ /* 0x000fe2000c101904 */
[----:B------:R-:W-:Y:S05]  /*0300*/  EXIT ;  /* 0x000000000000794d */ /* 0x000fea0003800000 */
.L_x_0:
[----:B------:R-:W-:-:S00]  /*0310*/  BRA `(.L_x_0) ;  /* 0xfffffffc00fc7947 */ /* 0x000fc0000383ffff */
[----:B------:R-:W-:-:S00]  /*0320*/  NOP ;  /* 0x0000000000007918 */ /* 0x000fc00000000000 */
        /* <DEDUP_REMOVED lines=13> */
.L_x_1:


//--------------------- .nv.global.init           --------------------------
	.section	.nv.global.init,"aw",@progbits
.nv.global.init:
	.type		_$_str,@object
	.size		_$_str,(_$_str_$_2 - _$_str)
_$_str:
        /*0000*/ 	.byte	0x5f, 0x5f, 0x43, 0x55, 0x44, 0x41, 0x5f, 0x46, 0x54, 0x5a, 0x00
	.type		_$_str_$_2,@object
	.size		_$_str_$_2,(.L_1 - _$_str_$_2)
_$_str_$_2:
        /*000b*/ 	.byte	0x5f, 0x5f, 0x43, 0x55, 0x44, 0x41, 0x5f, 0x50, 0x52, 0x45, 0x43, 0x5f, 0x53, 0x51, 0x52, 0x54
        /*001b*/ 	.byte	0x00
.L_1:


//--------------------- .nv.constant0.triton_poi_fused__native_batch_norm_legit_no_training_relu_8 --------------------------
	.section	.nv.constant0.triton_poi_fused__native_batch_norm_legit_no_training_relu_8,"a",@progbits
	.sectionflags	@""
	.align	4
.nv.constant0.triton_poi_fused__native_batch_norm_legit_no_training_relu_8:
	.zero		580
